	.headerflags	@"EF_CUDA_TEXMODE_UNIFIED EF_CUDA_64BIT_ADDRESS EF_CUDA_ACCELERATORS EF_CUDA_SM90 EF_CUDA_VIRTUAL_SM(EF_CUDA_SM90)"
	.elftype	@"ET_EXEC"


//--------------------- .nv.info                  --------------------------
	.section	.nv.info,"",@"SHT_CUDA_INFO"
	.align	4


	//----- nvinfo : EIATTR_REGCOUNT
	.align		4
        /*0000*/ 	.byte	0x04, 0x2f
        /*0002*/ 	.short	(.L_3 - .L_2)
	.align		4
.L_2:
        /*0004*/ 	.word	index@(triton_poi_fused__native_batch_norm_legit_no_training_relu_13)
        /*0008*/ 	.word	0x00000026


	//----- nvinfo : EIATTR_MIN_STACK_SIZE
	.align		4
.L_3:
        /*000c*/ 	.byte	0x04, 0x12
        /*000e*/ 	.short	(.L_5 - .L_4)
	.align		4
.L_4:
        /*0010*/ 	.word	index@(triton_poi_fused__native_batch_norm_legit_no_training_relu_13)
        /*0014*/ 	.word	0x00000000


	//----- nvinfo : EIATTR_FRAME_SIZE
	.align		4
.L_5:
        /*0018*/ 	.byte	0x04, 0x11
        /*001a*/ 	.short	(.L_7 - .L_6)
	.align		4
.L_6:
        /*001c*/ 	.word	index@(triton_poi_fused__native_batch_norm_legit_no_training_relu_13)
        /*0020*/ 	.word	0x00000000


	//----- nvinfo : EIATTR_MIN_STACK_SIZE
	.align		4
.L_7:
        /*0024*/ 	.byte	0x04, 0x12
        /*0026*/ 	.short	(.L_9 - .L_8)
	.align		4
.L_8:
        /*0028*/ 	.word	index@(triton_poi_fused__native_batch_norm_legit_no_training_relu_13)
        /*002c*/ 	.word	0x00000000
.L_9:


//--------------------- .nv.info.triton_poi_fused__native_batch_norm_legit_no_training_relu_13 --------------------------
	.section	.nv.info.triton_poi_fused__native_batch_norm_legit_no_training_relu_13,"",@"SHT_CUDA_INFO"
	.sectionflags	@""
	.align	4


	//----- nvinfo : EIATTR_CUDA_API_VERSION
	.align		4
        /*0000*/ 	.byte	0x04, 0x37
        /*0002*/ 	.short	(.L_11 - .L_10)
.L_10:
        /*0004*/ 	.word	0x0000007c


	//----- nvinfo : EIATTR_KPARAM_INFO
	.align		4
.L_11:
        /*0008*/ 	.byte	0x04, 0x17
        /*000a*/ 	.short	(.L_13 - .L_12)
.L_12:
        /*000c*/ 	.word	0x00000000
        /*0010*/ 	.short	0x0006
        /*0012*/ 	.short	0x0030
        /*0014*/ 	.byte	0x00, 0xf0, 0x11, 0x00


	//----- nvinfo : EIATTR_KPARAM_INFO
	.align		4
.L_13:
        /*0018*/ 	.byte	0x04, 0x17
        /*001a*/ 	.short	(.L_15 - .L_14)
.L_14:
        /*001c*/ 	.word	0x00000000
        /*0020*/ 	.short	0x0005
        /*0022*/ 	.short	0x0028
        /*0024*/ 	.byte	0x00, 0xf4, 0x21, 0x00


	//----- nvinfo : EIATTR_KPARAM_INFO
	.align		4
.L_15:
        /*0028*/ 	.byte	0x04, 0x17
        /*002a*/ 	.short	(.L_17 - .L_16)
.L_16:
        /*002c*/ 	.word	0x00000000
        /*0030*/ 	.short	0x0004
        /*0032*/ 	.short	0x0020
        /*0034*/ 	.byte	0x00, 0xf4, 0x21, 0x00


	//----- nvinfo : EIATTR_KPARAM_INFO
	.align		4
.L_17:
        /*0038*/ 	.byte	0x04, 0x17
        /*003a*/ 	.short	(.L_19 - .L_18)
.L_18:
        /*003c*/ 	.word	0x00000000
        /*0040*/ 	.short	0x0003
        /*0042*/ 	.short	0x0018
        /*0044*/ 	.byte	0x00, 0xf4, 0x21, 0x00


	//----- nvinfo : EIATTR_KPARAM_INFO
	.align		4
.L_19:
        /*0048*/ 	.byte	0x04, 0x17
        /*004a*/ 	.short	(.L_21 - .L_20)
.L_20:
        /*004c*/ 	.word	0x00000000
        /*0050*/ 	.short	0x0002
        /*0052*/ 	.short	0x0010
        /*0054*/ 	.byte	0x00, 0xf4, 0x21, 0x00


	//----- nvinfo : EIATTR_KPARAM_INFO
	.align		4
.L_21:
        /*0058*/ 	.byte	0x04, 0x17
        /*005a*/ 	.short	(.L_23 - .L_22)
.L_22:
        /*005c*/ 	.word	0x00000000
        /*0060*/ 	.short	0x0001
        /*0062*/ 	.short	0x0008
        /*0064*/ 	.byte	0x00, 0xf4, 0x21, 0x00


	//----- nvinfo : EIATTR_KPARAM_INFO
	.align		4
.L_23:
        /*0068*/ 	.byte	0x04, 0x17
        /*006a*/ 	.short	(.L_25 - .L_24)
.L_24:
        /*006c*/ 	.word	0x00000000
        /*0070*/ 	.short	0x0000
        /*0072*/ 	.short	0x0000
        /*0074*/ 	.byte	0x00, 0xf4, 0x21, 0x00


	//----- nvinfo : EIATTR_SPARSE_MMA_MASK
	.align		4
.L_25:
        /*0078*/ 	.byte	0x03, 0x50
        /*007a*/ 	.short	0x0000


	//----- nvinfo : EIATTR_MAXREG_COUNT
	.align		4
        /*007c*/ 	.byte	0x03, 0x1b
        /*007e*/ 	.short	0x00ff


	//----- nvinfo : EIATTR_EXIT_INSTR_OFFSETS
	.align		4
        /*0080*/ 	.byte	0x04, 0x1c
        /*0082*/ 	.short	(.L_27 - .L_26)


	//   ....[0]....
.L_26:
        /*0084*/ 	.word	0x00000a70


	//----- nvinfo : EIATTR_REQNTID
	.align		4
.L_27:
        /*0088*/ 	.byte	0x04, 0x10
        /*008a*/ 	.short	(.L_29 - .L_28)
.L_28:
        /*008c*/ 	.word	0x00000080
        /*0090*/ 	.word	0x00000001
        /*0094*/ 	.word	0x00000001


	//----- nvinfo : EIATTR_CBANK_PARAM_SIZE
	.align		4
.L_29:
        /*0098*/ 	.byte	0x03, 0x19
        /*009a*/ 	.short	0x0034


	//----- nvinfo : EIATTR_PARAM_CBANK
	.align		4
        /*009c*/ 	.byte	0x04, 0x0a
        /*009e*/ 	.short	(.L_31 - .L_30)
	.align		4
.L_30:
        /*00a0*/ 	.word	index@(.nv.constant0.triton_poi_fused__native_batch_norm_legit_no_training_relu_13)
        /*00a4*/ 	.short	0x0210
        /*00a6*/ 	.short	0x0034


	//----- nvinfo : EIATTR_SW_WAR
	.align		4
.L_31:
        /*00a8*/ 	.byte	0x04, 0x36
        /*00aa*/ 	.short	(.L_33 - .L_32)
.L_32:
        /*00ac*/ 	.word	0x00000008
.L_33:


//--------------------- .nv.callgraph             --------------------------
	.section	.nv.callgraph,"",@"SHT_CUDA_CALLGRAPH"
	.align	4
	.sectionentsize	8
	.align		4
        /*0000*/ 	.word	0x00000000
	.align		4
        /*0004*/ 	.word	0xffffffff
	.align		4
        /*0008*/ 	.word	0x00000000
	.align		4
        /*000c*/ 	.word	0xfffffffe
	.align		4
        /*0010*/ 	.word	0x00000000
	.align		4
        /*0014*/ 	.word	0xfffffffd
	.align		4
        /*0018*/ 	.word	0x00000000
	.align		4
        /*001c*/ 	.word	0xfffffffc


//--------------------- .nv.constant4             --------------------------
	.section	.nv.constant4,"a",@progbits
	.align	8
	.align		8
.nv.constant4:
        /*0000*/ 	.dword	_$_str
	.align		8
        /*0008*/ 	.dword	_$_str_$_2


//--------------------- .text.triton_poi_fused__native_batch_norm_legit_no_training_relu_13 --------------------------
	.section	.text.triton_poi_fused__native_batch_norm_legit_no_training_relu_13,"ax",@progbits
	.align	128
        .global         triton_poi_fused__native_batch_norm_legit_no_training_relu_13
        .type           triton_poi_fused__native_batch_norm_legit_no_training_relu_13,@function
        .size           triton_poi_fused__native_batch_norm_legit_no_training_relu_13,(.L_x_1 - triton_poi_fused__native_batch_norm_legit_no_training_relu_13)
        .other          triton_poi_fused__native_batch_norm_legit_no_training_relu_13,@"STO_CUDA_ENTRY STV_DEFAULT"
triton_poi_fused__native_batch_norm_legit_no_training_relu_13:
.text.triton_poi_fused__native_batch_norm_legit_no_training_relu_13:
[----:B------:R-:W-:Y:S01]  /*0000*/  LDC R1, c[0x0][0x28] ;  /* 0x00000a00ff017b82 */ /* 0x000fe20000000800 */
[----:B------:R-:W1:Y:S01]  /*0010*/  S2R R0, SR_TID.X ;  /* 0x0000000000007919 */ /* 0x000e620000002100 */
[----:B------:R-:W-:-:S06]  /*0020*/  HFMA2.MMA R32, -RZ, RZ, 0, 0 ;  /* 0x00000000ff207435 */ /* 0x000fcc00000001ff */
[----:B------:R-:W2:Y:S01]  /*0030*/  LDC.64 R18, c[0x0][0x220] ;  /* 0x00008800ff127b82 */ /* 0x000ea20000000a00 */
[----:B------:R-:W-:Y:S01]  /*0040*/  ULDC.64 UR4, c[0x0][0x208] ;  /* 0x0000820000047ab9 */ /* 0x000fe20000000a00 */
[----:B------:R-:W3:Y:S06]  /*0050*/  S2R R33, SR_CTAID.X ;  /* 0x0000000000217919 */ /* 0x000eec0000002500 */
[----:B------:R-:W4:Y:S08]  /*0060*/  LDC.64 R22, c[0x0][0x218] ;  /* 0x00008600ff167b82 */ /* 0x000f300000000a00 */
[----:B------:R-:W5:Y:S01]  /*0070*/  LDC.64 R20, c[0x0][0x210] ;  /* 0x00008400ff147b82 */ /* 0x000f620000000a00 */
[----:B-1----:R-:W-:-:S04]  /*0080*/  SHF.L.U32 R0, R0, 0x2, RZ ;  /* 0x0000000200007819 */ /* 0x002fc800000006ff */
[----:B------:R-:W-:-:S04]  /*0090*/  LOP3.LUT R0, R0, 0x1fc, RZ, 0xc0, !PT ;  /* 0x000001fc00007812 */ /* 0x000fc800078ec0ff */
[----:B---3--:R-:W-:-:S05]  /*00a0*/  LEA R33, R33, R0, 0xa ;  /* 0x0000000021217211 */ /* 0x008fca00078e50ff */
[----:B------:R-:W-:-:S05]  /*00b0*/  IMAD.HI R0, R33, -0x77777777, R32 ;  /* 0x8888888921007827 */ /* 0x000fca00078e0220 */
[----:B------:R-:W-:-:S04]  /*00c0*/  SHF.R.U32.HI R3, RZ, 0x1f, R0 ;  /* 0x0000001fff037819 */ /* 0x000fc80000011600 */
[----:B------:R-:W-:-:S05]  /*00d0*/  LEA.HI.SX32 R3, R0, R3, 0x17 ;  /* 0x0000000300037211 */ /* 0x000fca00078fbaff */
[----:B------:R-:W-:-:S04]  /*00e0*/  IMAD R3, R3, -0x3c0, R33 ;  /* 0xfffffc4003037824 */ /* 0x000fc800078e0221 */
[----:B--2---:R-:W-:-:S06]  /*00f0*/  IMAD.WIDE R12, R3, 0x4, R18 ;  /* 0x00000004030c7825 */ /* 0x004fcc00078e0212 */
[----:B------:R-:W2:Y:S01]  /*0100*/  LDG.E.EL.128 R12, desc[UR4][R12.64] ;  /* 0x000000040c0c7981 */ /* 0x000ea2000c2e1d00 */
[----:B------:R-:W-:Y:S01]  /*0110*/  IADD3 R17, R33, 0x200, RZ ;  /* 0x0000020021117810 */ /* 0x000fe20007ffe0ff */
[----:B----4-:R-:W-:Y:S01]  /*0120*/  IMAD.WIDE R8, R3, 0x4, R22 ;  /* 0x0000000403087825 */ /* 0x010fe200078e0216 */
[----:B------:R-:W-:-:S03]  /*0130*/  MOV R16, RZ ;  /* 0x000000ff00107202 */ /* 0x000fc60000000f00 */
[----:B-----5:R-:W-:Y:S02]  /*0140*/  IMAD.WIDE R20, R33, 0x4, R20 ;  /* 0x0000000421147825 */ /* 0x020fe400078e0214 */
[----:B------:R-:W3:Y:S02]  /*0150*/  LDG.E.EL.128 R8, desc[UR4][R8.64] ;  /* 0x0000000408087981 */ /* 0x000ee4000c2e1d00 */
[----:B------:R-:W-:Y:S02]  /*0160*/  IMAD.HI R0, R17, -0x77777777, R16 ;  /* 0x8888888911007827 */ /* 0x000fe400078e0210 */
[----:B------:R-:W3:Y:S03]  /*0170*/  LDG.E.128 R4, desc[UR4][R20.64] ;  /* 0x0000000414047981 */ /* 0x000ee6000c1e1d00 */
[----:B------:R-:W-:Y:S01]  /*0180*/  SHF.R.U32.HI R25, RZ, 0x1f, R0 ;  /* 0x0000001fff197819 */ /* 0x000fe20000011600 */
[----:B------:R-:W4:Y:S03]  /*0190*/  LDG.E.128 R28, desc[UR4][R20.64+0x800] ;  /* 0x00080004141c7981 */ /* 0x000f26000c1e1d00 */
[----:B------:R-:W-:-:S05]  /*01a0*/  LEA.HI.SX32 R16, R0, R25, 0x17 ;  /* 0x0000001900107211 */ /* 0x000fca00078fbaff */
[----:B------:R-:W-:-:S04]  /*01b0*/  IMAD R16, R16, -0x3c0, R17 ;  /* 0xfffffc4010107824 */ /* 0x000fc800078e0211 */
[----:B------:R-:W-:Y:S01]  /*01c0*/  IMAD.WIDE R24, R16, 0x4, R22 ;  /* 0x0000000410187825 */ /* 0x000fe200078e0216 */
[----:B------:R-:W-:Y:S01]  /*01d0*/  HFMA2.MMA R0, -RZ, RZ, 1.625, 0 ;  /* 0x3e800000ff007435 */ /* 0x000fe200000001ff */
[----:B------:R-:W1:Y:S04]  /*01e0*/  LDC.64 R22, c[0x0][0x228] ;  /* 0x00008a00ff167b82 */ /* 0x000e680000000a00 */
[----:B------:R-:W4:Y:S01]  /*01f0*/  LDG.E.EL.128 R24, desc[UR4][R24.64] ;  /* 0x0000000418187981 */ /* 0x000f22000c2e1d00 */
[----:B-1----:R-:W-:-:S04]  /*0200*/  IMAD.WIDE R34, R3, 0x4, R22 ;  /* 0x0000000403227825 */ /* 0x002fc800078e0216 */
[----:B--2---:R-:W-:Y:S01]  /*0210*/  FADD R2, R12, 9.9999997473787516356e-06 ;  /* 0x3727c5ac0c027421 */ /* 0x004fe20000000000 */
[----:B------:R-:W-:-:S05]  /*0220*/  FADD R17, R13, 9.9999997473787516356e-06 ;  /* 0x3727c5ac0d117421 */ /* 0x000fca0000000000 */
[----:B------:R-:W1:Y:S01]  /*0230*/  MUFU.SQRT R2, R2 ;  /* 0x0000000200027308 */ /* 0x000e620000002000 */
[----:B------:R-:W-:Y:S01]  /*0240*/  FADD R14, R14, 9.9999997473787516356e-06 ;  /* 0x3727c5ac0e0e7421 */ /* 0x000fe20000000000 */
[----:B------:R-:W-:-:S06]  /*0250*/  FADD R15, R15, 9.9999997473787516356e-06 ;  /* 0x3727c5ac0f0f7421 */ /* 0x000fcc0000000000 */
[----:B------:R-:W2:Y:S08]  /*0260*/  MUFU.SQRT R17, R17 ;  /* 0x0000001100117308 */ /* 0x000eb00000002000 */
[----:B------:R-:W5:Y:S01]  /*0270*/  MUFU.SQRT R12, R14 ;  /* 0x0000000e000c7308 */ /* 0x000f620000002000 */
[----:B-1----:R-:W-:-:S07]  /*0280*/  FSETP.GT.AND P6, PT, R2, 8.50705917302346158658e+37, PT ;  /* 0x7e8000000200780b */ /* 0x002fce0003fc4000 */
[----:B------:R-:W1:Y:S01]  /*0290*/  MUFU.SQRT R13, R15 ;  /* 0x0000000f000d7308 */ /* 0x000e620000002000 */
[----:B------:R-:W-:Y:S02]  /*02a0*/  FSETP.GEU.AND P4, PT, R2, 1.175494350822287508e-38, PT ;  /* 0x008000000200780b */ /* 0x000fe40003f8e000 */
[C---:B--2---:R-:W-:Y:S02]  /*02b0*/  FSETP.GT.AND P5, PT, R17.reuse, 8.50705917302346158658e+37, PT ;  /* 0x7e8000001100780b */ /* 0x044fe40003fa4000 */
[----:B------:R-:W-:Y:S02]  /*02c0*/  FSETP.GEU.AND P3, PT, R17, 1.175494350822287508e-38, PT ;  /* 0x008000001100780b */ /* 0x000fe40003f6e000 */
[----:B-----5:R-:W-:Y:S01]  /*02d0*/  FSETP.GT.AND P2, PT, R12, 8.50705917302346158658e+37, PT ;  /* 0x7e8000000c00780b */ /* 0x020fe20003f44000 */
[----:B------:R-:W-:Y:S01]  /*02e0*/  @P6 FMUL R2, R2, 0.25 ;  /* 0x3e80000002026820 */ /* 0x000fe20000400000 */
[----:B---3--:R-:W-:Y:S01]  /*02f0*/  FADD R4, R4, -R8 ;  /* 0x8000000804047221 */ /* 0x008fe20000000000 */
[----:B------:R-:W-:-:S02]  /*0300*/  FSETP.GEU.AND P0, PT, R12, 1.175494350822287508e-38, PT ;  /* 0x008000000c00780b */ /* 0x000fc40003f0e000 */
[----:B------:R-:W-:Y:S02]  /*0310*/  FSEL R8, R0, 1, P6 ;  /* 0x3f80000000087808 */ /* 0x000fe40003000000 */
[C---:B-1----:R-:W-:Y:S01]  /*0320*/  FSETP.GT.AND P1, PT, R13.reuse, 8.50705917302346158658e+37, PT ;  /* 0x7e8000000d00780b */ /* 0x042fe20003f24000 */
[----:B------:R-:W-:Y:S01]  /*0330*/  @!P4 FMUL R2, R2, 16777216 ;  /* 0x4b8000000202c820 */ /* 0x000fe20000400000 */
[----:B------:R-:W-:Y:S01]  /*0340*/  FSETP.GEU.AND P6, PT, R13, 1.175494350822287508e-38, PT ;  /* 0x008000000d00780b */ /* 0x000fe20003fce000 */
[----:B------:R-:W-:Y:S01]  /*0350*/  FADD R5, R5, -R9 ;  /* 0x8000000905057221 */ /* 0x000fe20000000000 */
[----:B------:R-:W-:Y:S01]  /*0360*/  @P5 FMUL R17, R17, 0.25 ;  /* 0x3e80000011115820 */ /* 0x000fe20000400000 */
[----:B------:R-:W1:Y:S01]  /*0370*/  MUFU.RCP R9, R2 ;  /* 0x0000000200097308 */ /* 0x000e620000001000 */
[----:B----4-:R-:W-:Y:S01]  /*0380*/  FADD R24, R28, -R24 ;  /* 0x800000181c187221 */ /* 0x010fe20000000000 */
[----:B------:R-:W-:Y:S01]  /*0390*/  FADD R25, R29, -R25 ;  /* 0x800000191d197221 */ /* 0x000fe20000000000 */
[----:B------:R-:W-:Y:S01]  /*03a0*/  @P2 FMUL R12, R12, 0.25 ;  /* 0x3e8000000c0c2820 */ /* 0x000fe20000400000 */
[----:B------:R-:W2:Y:S01]  /*03b0*/  LDC.64 R28, c[0x0][0x230] ;  /* 0x00008c00ff1c7b82 */ /* 0x000ea20000000a00 */
[----:B------:R-:W-:-:S03]  /*03c0*/  @!P3 FMUL R17, R17, 16777216 ;  /* 0x4b8000001111b820 */ /* 0x000fc60000400000 */
[----:B------:R-:W-:Y:S01]  /*03d0*/  @P1 FMUL R13, R13, 0.25 ;  /* 0x3e8000000d0d1820 */ /* 0x000fe20000400000 */
[----:B------:R-:W-:Y:S01]  /*03e0*/  @!P0 FMUL R12, R12, 16777216 ;  /* 0x4b8000000c0c8820 */ /* 0x000fe20000400000 */
[----:B------:R-:W-:Y:S01]  /*03f0*/  FADD R7, R7, -R11 ;  /* 0x8000000b07077221 */ /* 0x000fe20000000000 */
[----:B------:R-:W3:Y:S01]  /*0400*/  MUFU.RCP R17, R17 ;  /* 0x0000001100117308 */ /* 0x000ee20000001000 */
[----:B------:R-:W-:Y:S01]  /*0410*/  @!P6 FMUL R13, R13, 16777216 ;  /* 0x4b8000000d0de820 */ /* 0x000fe20000400000 */
[----:B------:R-:W-:Y:S01]  /*0420*/  @!P4 FMUL R8, R8, 16777216 ;  /* 0x4b8000000808c820 */ /* 0x000fe20000400000 */
[----:B------:R-:W-:-:S05]  /*0430*/  FSEL R20, R0, 1, P5 ;  /* 0x3f80000000147808 */ /* 0x000fca0002800000 */
[----:B------:R-:W4:Y:S01]  /*0440*/  MUFU.RCP R11, R12 ;  /* 0x0000000c000b7308 */ /* 0x000f220000001000 */
[----:B-1----:R-:W-:Y:S01]  /*0450*/  FMUL R9, R9, R8 ;  /* 0x0000000809097220 */ /* 0x002fe20000400000 */
[----:B------:R-:W-:-:S06]  /*0460*/  FSEL R8, R0, 1, P2 ;  /* 0x3f80000000087808 */ /* 0x000fcc0001000000 */
[----:B------:R-:W1:Y:S01]  /*0470*/  MUFU.RCP R2, R13 ;  /* 0x0000000d00027308 */ /* 0x000e620000001000 */
[----:B------:R-:W-:Y:S01]  /*0480*/  FSEL R15, R0, 1, P1 ;  /* 0x3f800000000f7808 */ /* 0x000fe20000800000 */
[----:B------:R-:W-:Y:S01]  /*0490*/  @!P3 FMUL R20, R20, 16777216 ;  /* 0x4b8000001414b820 */ /* 0x000fe20000400000 */
[----:B------:R-:W-:-:S03]  /*04a0*/  @!P0 FMUL R8, R8, 16777216 ;  /* 0x4b80000008088820 */ /* 0x000fc60000400000 */
[----:B------:R-:W-:Y:S01]  /*04b0*/  @!P6 FMUL R15, R15, 16777216 ;  /* 0x4b8000000f0fe820 */ /* 0x000fe20000400000 */
[----:B---3--:R-:W-:Y:S01]  /*04c0*/  FMUL R20, R17, R20 ;  /* 0x0000001411147220 */ /* 0x008fe20000400000 */
[----:B----4-:R-:W-:Y:S01]  /*04d0*/  FMUL R11, R11, R8 ;  /* 0x000000080b0b7220 */ /* 0x010fe20000400000 */
[----:B------:R-:W-:Y:S01]  /*04e0*/  FMUL R17, R9, R4 ;  /* 0x0000000409117220 */ /* 0x000fe20000400000 */
[----:B------:R-:W-:Y:S01]  /*04f0*/  FADD R6, R6, -R10 ;  /* 0x8000000a06067221 */ /* 0x000fe20000000000 */
[----:B--2---:R-:W-:-:S04]  /*0500*/  IMAD.WIDE R8, R3, 0x4, R28 ;  /* 0x0000000403087825 */ /* 0x004fc800078e021c */
[----:B-1----:R-:W-:Y:S01]  /*0510*/  FMUL R2, R2, R15 ;  /* 0x0000000f02027220 */ /* 0x002fe20000400000 */
[----:B------:R-:W-:Y:S01]  /*0520*/  FMUL R20, R20, R5 ;  /* 0x0000000514147220 */ /* 0x000fe20000400000 */
[----:B------:R-:W-:Y:S02]  /*0530*/  FMUL R3, R11, R6 ;  /* 0x000000060b037220 */ /* 0x000fe40000400000 */
[----:B------:R-:W-:Y:S01]  /*0540*/  FMUL R2, R2, R7 ;  /* 0x0000000702027220 */ /* 0x000fe20000400000 */
[----:B------:R-:W2:Y:S04]  /*0550*/  LDG.E.EL.128 R8, desc[UR4][R8.64] ;  /* 0x0000000408087981 */ /* 0x000ea8000c2e1d00 */
[----:B------:R-:W2:Y:S01]  /*0560*/  LDG.E.EL.128 R4, desc[UR4][R34.64] ;  /* 0x0000000422047981 */ /* 0x000ea2000c2e1d00 */
[----:B------:R-:W-:-:S06]  /*0570*/  IMAD.WIDE R12, R16, 0x4, R18 ;  /* 0x00000004100c7825 */ /* 0x000fcc00078e0212 */
[----:B------:R-:W3:Y:S01]  /*0580*/  LDG.E.EL.128 R12, desc[UR4][R12.64] ;  /* 0x000000040c0c7981 */ /* 0x000ee2000c2e1d00 */
[----:B------:R-:W-:-:S04]  /*0590*/  IMAD.WIDE R18, R16, 0x4, R22 ;  /* 0x0000000410127825 */ /* 0x000fc800078e0216 */
[----:B------:R-:W-:-:S04]  /*05a0*/  IMAD.WIDE R22, R16, 0x4, R28 ;  /* 0x0000000410167825 */ /* 0x000fc800078e021c */
[----:B--2---:R-:W-:Y:S01]  /*05b0*/  FFMA R4, R4, R17, R8 ;  /* 0x0000001104047223 */ /* 0x004fe20000000008 */
[----:B------:R-:W-:Y:S01]  /*05c0*/  FFMA R5, R5, R20, R9 ;  /* 0x0000001405057223 */ /* 0x000fe20000000009 */
[----:B------:R-:W2:Y:S04]  /*05d0*/  LDG.E.EL.128 R16, desc[UR4][R18.64] ;  /* 0x0000000412107981 */ /* 0x000ea8000c2e1d00 */
[----:B------:R-:W2:Y:S01]  /*05e0*/  LDG.E.EL.128 R20, desc[UR4][R22.64] ;  /* 0x0000000416147981 */ /* 0x000ea2000c2e1d00 */
[----:B------:R-:W-:Y:S01]  /*05f0*/  FFMA R3, R6, R3, R10 ;  /* 0x0000000306037223 */ /* 0x000fe2000000000a */
[----:B---3--:R-:W-:-:S06]  /*0600*/  FADD R6, R12, 9.9999997473787516356e-06 ;  /* 0x3727c5ac0c067421 */ /* 0x008fcc0000000000 */
[----:B------:R-:W1:Y:S01]  /*0610*/  MUFU.SQRT R6, R6 ;  /* 0x0000000600067308 */ /* 0x000e620000002000 */
[----:B------:R-:W-:Y:S01]  /*0620*/  FADD R14, R14, 9.9999997473787516356e-06 ;  /* 0x3727c5ac0e0e7421 */ /* 0x000fe20000000000 */
[----:B------:R-:W-:Y:S01]  /*0630*/  FADD R13, R13, 9.9999997473787516356e-06 ;  /* 0x3727c5ac0d0d7421 */ /* 0x000fe20000000000 */
[----:B------:R-:W-:-:S05]  /*0640*/  FADD R15, R15, 9.9999997473787516356e-06 ;  /* 0x3727c5ac0f0f7421 */ /* 0x000fca0000000000 */
[----:B------:R-:W3:Y:S08]  /*0650*/  MUFU.SQRT R9, R14 ;  /* 0x0000000e00097308 */ /* 0x000ef00000002000 */
[----:B------:R-:W4:Y:S01]  /*0660*/  MUFU.SQRT R8, R13 ;  /* 0x0000000d00087308 */ /* 0x000f220000002000 */
[C---:B-1----:R-:W-:Y:S02]  /*0670*/  FSETP.GT.AND P6, PT, R6.reuse, 8.50705917302346158658e+37, PT ;  /* 0x7e8000000600780b */ /* 0x042fe40003fc4000 */
[----:B------:R-:W-:-:S05]  /*0680*/  FSETP.GEU.AND P5, PT, R6, 1.175494350822287508e-38, PT ;  /* 0x008000000600780b */ /* 0x000fca0003fae000 */
[----:B------:R-:W1:Y:S01]  /*0690*/  MUFU.SQRT R10, R15 ;  /* 0x0000000f000a7308 */ /* 0x000e620000002000 */
[----:B---3--:R-:W-:Y:S01]  /*06a0*/  FSETP.GT.AND P2, PT, R9, 8.50705917302346158658e+37, PT ;  /* 0x7e8000000900780b */ /* 0x008fe20003f44000 */
[----:B------:R-:W-:Y:S01]  /*06b0*/  FFMA R2, R7, R2, R11 ;  /* 0x0000000207027223 */ /* 0x000fe2000000000b */
[----:B------:R-:W-:-:S03]  /*06c0*/  FSETP.GEU.AND P0, PT, R9, 1.175494350822287508e-38, PT ;  /* 0x008000000900780b */ /* 0x000fc60003f0e000 */
[----:B------:R-:W-:Y:S01]  /*06d0*/  @P6 FMUL R6, R6, 0.25 ;  /* 0x3e80000006066820 */ /* 0x000fe20000400000 */
[C---:B----4-:R-:W-:Y:S02]  /*06e0*/  FSETP.GT.AND P4, PT, R8.reuse, 8.50705917302346158658e+37, PT ;  /* 0x7e8000000800780b */ /* 0x050fe40003f84000 */
[----:B------:R-:W-:Y:S01]  /*06f0*/  FSETP.GEU.AND P3, PT, R8, 1.175494350822287508e-38, PT ;  /* 0x008000000800780b */ /* 0x000fe20003f6e000 */
[----:B------:R-:W-:Y:S01]  /*0700*/  @!P5 FMUL R6, R6, 16777216 ;  /* 0x4b8000000606d820 */ /* 0x000fe20000400000 */
[----:B------:R-:W-:Y:S02]  /*0710*/  FSEL R7, R0, 1, P6 ;  /* 0x3f80000000077808 */ /* 0x000fe40003000000 */
[C---:B-1----:R-:W-:Y:S02]  /*0720*/  FSETP.GT.AND P1, PT, R10.reuse, 8.50705917302346158658e+37, PT ;  /* 0x7e8000000a00780b */ /* 0x042fe40003f24000 */
[----:B------:R-:W-:Y:S01]  /*0730*/  FSETP.GEU.AND P6, PT, R10, 1.175494350822287508e-38, PT ;  /* 0x008000000a00780b */ /* 0x000fe20003fce000 */
[----:B------:R-:W1:Y:S01]  /*0740*/  MUFU.RCP R6, R6 ;  /* 0x0000000600067308 */ /* 0x000e620000001000 */
[----:B------:R-:W-:-:S03]  /*0750*/  @P2 FMUL R9, R9, 0.25 ;  /* 0x3e80000009092820 */ /* 0x000fc60000400000 */
[----:B------:R-:W-:Y:S01]  /*0760*/  @P4 FMUL R8, R8, 0.25 ;  /* 0x3e80000008084820 */ /* 0x000fe20000400000 */
[----:B------:R-:W-:-:S03]  /*0770*/  @!P0 FMUL R9, R9, 16777216 ;  /* 0x4b80000009098820 */ /* 0x000fc60000400000 */
[----:B------:R-:W-:Y:S02]  /*0780*/  @!P3 FMUL R8, R8, 16777216 ;  /* 0x4b8000000808b820 */ /* 0x000fe40000400000 */
[----:B------:R-:W-:Y:S01]  /*0790*/  @P1 FMUL R10, R10, 0.25 ;  /* 0x3e8000000a0a1820 */ /* 0x000fe20000400000 */
[----:B------:R-:W-:-:S03]  /*07a0*/  @!P5 FMUL R7, R7, 16777216 ;  /* 0x4b8000000707d820 */ /* 0x000fc60000400000 */
[----:B------:R-:W-:Y:S01]  /*07b0*/  @!P6 FMUL R10, R10, 16777216 ;  /* 0x4b8000000a0ae820 */ /* 0x000fe20000400000 */
[----:B------:R-:W3:Y:S01]  /*07c0*/  MUFU.RCP R9, R9 ;  /* 0x0000000900097308 */ /* 0x000ee20000001000 */
[----:B-1----:R-:W-:Y:S01]  /*07d0*/  FMUL R11, R6, R7 ;  /* 0x00000007060b7220 */ /* 0x002fe20000400000 */
[C---:B------:R-:W-:Y:S01]  /*07e0*/  FSEL R12, R0.reuse, 1, P2 ;  /* 0x3f800000000c7808 */ /* 0x040fe20001000000 */
[----:B------:R-:W1:Y:S05]  /*07f0*/  LDC.64 R6, c[0x0][0x238] ;  /* 0x00008e00ff067b82 */ /* 0x000e6a0000000a00 */
[----:B------:R-:W4:Y:S01]  /*0800*/  MUFU.RCP R8, R8 ;  /* 0x0000000800087308 */ /* 0x000f220000001000 */
[----:B------:R-:W-:-:S07]  /*0810*/  FSEL R13, R0, 1, P4 ;  /* 0x3f800000000d7808 */ /* 0x000fce0002000000 */
[----:B------:R-:W5:Y:S01]  /*0820*/  MUFU.RCP R10, R10 ;  /* 0x0000000a000a7308 */ /* 0x000f620000001000 */
[----:B------:R-:W-:Y:S01]  /*0830*/  FSEL R15, R0, 1, P1 ;  /* 0x3f800000000f7808 */ /* 0x000fe20000800000 */
[----:B------:R-:W-:Y:S01]  /*0840*/  @!P0 FMUL R12, R12, 16777216 ;  /* 0x4b8000000c0c8820 */ /* 0x000fe20000400000 */
[----:B------:R-:W-:Y:S01]  /*0850*/  @!P3 FMUL R13, R13, 16777216 ;  /* 0x4b8000000d0db820 */ /* 0x000fe20000400000 */
[----:B------:R-:W-:Y:S02]  /*0860*/  FADD R26, R30, -R26 ;  /* 0x8000001a1e1a7221 */ /* 0x000fe40000000000 */
[----:B------:R-:W-:Y:S01]  /*0870*/  @!P6 FMUL R15, R15, 16777216 ;  /* 0x4b8000000f0fe820 */ /* 0x000fe20000400000 */
[----:B---3--:R-:W-:Y:S01]  /*0880*/  FMUL R9, R9, R12 ;  /* 0x0000000c09097220 */ /* 0x008fe20000400000 */
[----:B----4-:R-:W-:Y:S01]  /*0890*/  FMUL R8, R8, R13 ;  /* 0x0000000d08087220 */ /* 0x010fe20000400000 */
[----:B------:R-:W-:Y:S02]  /*08a0*/  FADD R27, R31, -R27 ;  /* 0x8000001b1f1b7221 */ /* 0x000fe40000000000 */
[----:B------:R-:W-:Y:S01]  /*08b0*/  FMUL R9, R9, R26 ;  /* 0x0000001a09097220 */ /* 0x000fe20000400000 */
[----:B------:R-:W-:Y:S01]  /*08c0*/  FMUL R8, R8, R25 ;  /* 0x0000001908087220 */ /* 0x000fe20000400000 */
[----:B-----5:R-:W-:Y:S01]  /*08d0*/  FMUL R0, R10, R15 ;  /* 0x0000000f0a007220 */ /* 0x020fe20000400000 */
[----:B------:R-:W-:-:S03]  /*08e0*/  FMUL R11, R11, R24 ;  /* 0x000000180b0b7220 */ /* 0x000fc60000400000 */
[----:B------:R-:W-:Y:S01]  /*08f0*/  FMUL R0, R0, R27 ;  /* 0x0000001b00007220 */ /* 0x000fe20000400000 */
[C---:B------:R-:W-:Y:S01]  /*0900*/  FSETP.GEU.AND P6, PT, R2.reuse, RZ, PT ;  /* 0x000000ff0200720b */ /* 0x040fe20003fce000 */
[----:B-1----:R-:W-:Y:S01]  /*0910*/  IMAD.WIDE R32, R33, 0x4, R6 ;  /* 0x0000000421207825 */ /* 0x002fe200078e0206 */
[----:B------:R-:W-:Y:S02]  /*0920*/  FSETP.GEU.AND P0, PT, R3, RZ, PT ;  /* 0x000000ff0300720b */ /* 0x000fe40003f0e000 */
[----:B------:R-:W-:Y:S02]  /*0930*/  SEL R7, R2, RZ, P6 ;  /* 0x000000ff02077207 */ /* 0x000fe40003000000 */
[----:B------:R-:W-:Y:S02]  /*0940*/  FSETP.GEU.AND P1, PT, R5, RZ, PT ;  /* 0x000000ff0500720b */ /* 0x000fe40003f2e000 */
[----:B------:R-:W-:Y:S02]  /*0950*/  FSETP.GEU.AND P2, PT, R4, RZ, PT ;  /* 0x000000ff0400720b */ /* 0x000fe40003f4e000 */
[----:B------:R-:W-:-:S02]  /*0960*/  SEL R6, R3, RZ, P0 ;  /* 0x000000ff03067207 */ /* 0x000fc40000000000 */
[----:B------:R-:W-:Y:S02]  /*0970*/  SEL R5, R5, RZ, P1 ;  /* 0x000000ff05057207 */ /* 0x000fe40000800000 */
[----:B------:R-:W-:-:S05]  /*0980*/  SEL R4, R4, RZ, P2 ;  /* 0x000000ff04047207 */ /* 0x000fca0001000000 */
[----:B------:R-:W-:Y:S01]  /*0990*/  STG.E.128 desc[UR4][R32.64], R4 ;  /* 0x0000000420007986 */ /* 0x000fe2000c101d04 */
[----:B--2---:R-:W-:Y:S01]  /*09a0*/  FFMA R9, R18, R9, R22 ;  /* 0x0000000912097223 */ /* 0x004fe20000000016 */
[----:B------:R-:W-:Y:S01]  /*09b0*/  FFMA R8, R17, R8, R21 ;  /* 0x0000000811087223 */ /* 0x000fe20000000015 */
[----:B------:R-:W-:Y:S01]  /*09c0*/  FFMA R11, R16, R11, R20 ;  /* 0x0000000b100b7223 */ /* 0x000fe20000000014 */
[----:B------:R-:W-:Y:S02]  /*09d0*/  FFMA R0, R19, R0, R23 ;  /* 0x0000000013007223 */ /* 0x000fe40000000017 */
[----:B------:R-:W-:Y:S02]  /*09e0*/  FSETP.GEU.AND P3, PT, R9, RZ, PT ;  /* 0x000000ff0900720b */ /* 0x000fe40003f6e000 */
[----:B------:R-:W-:Y:S02]  /*09f0*/  FSETP.GEU.AND P4, PT, R8, RZ, PT ;  /* 0x000000ff0800720b */ /* 0x000fe40003f8e000 */
[----:B------:R-:W-:-:S02]  /*0a00*/  FSETP.GEU.AND P5, PT, R11, RZ, PT ;  /* 0x000000ff0b00720b */ /* 0x000fc40003fae000 */
[----:B------:R-:W-:Y:S02]  /*0a10*/  FSETP.GEU.AND P6, PT, R0, RZ, PT ;  /* 0x000000ff0000720b */ /* 0x000fe40003fce000 */
[----:B------:R-:W-:Y:S02]  /*0a20*/  SEL R10, R9, RZ, P3 ;  /* 0x000000ff090a7207 */ /* 0x000fe40001800000 */
[----:B------:R-:W-:Y:S02]  /*0a30*/  SEL R9, R8, RZ, P4 ;  /* 0x000000ff08097207 */ /* 0x000fe40002000000 */
[----:B------:R-:W-:Y:S02]  /*0a40*/  SEL R8, R11, RZ, P5 ;  /* 0x000000ff0b087207 */ /* 0x000fe40002800000 */
[----:B------:R-:W-:-:S05]  /*0a50*/  SEL R11, R0, RZ, P6 ;  /* 0x000000ff000b7207 */ /* 0x000fca0003000000 */
[----:B------:R-:W-:Y:S01]  /*0a60*/  STG.E.128 desc[UR4][R32.64+0x800], R8 ;  /* 0x0008000820007986 */ /* 0x000fe2000c101d04 */
[----:B------:R-:W-:Y:S05]  /*0a70*/  EXIT ;  /* 0x000000000000794d */ /* 0x000fea0003800000 */
.L_x_0:
[----:B------:R-:W-:-:S00]  /*0a80*/  BRA `(.L_x_0) ;  /* 0xfffffffc00fc7947 */ /* 0x000fc0000383ffff */
[----:B------:R-:W-:-:S00]  /*0a90*/  NOP ;  /* 0x0000000000007918 */ /* 0x000fc00000000000 */
        /* <DEDUP_REMOVED lines=14> */
.L_x_1:


//--------------------- .nv.global.init           --------------------------
	.section	.nv.global.init,"aw",@progbits
.nv.global.init:
	.type		_$_str,@object
	.size		_$_str,(_$_str_$_2 - _$_str)
_$_str:
        /*0000*/ 	.byte	0x5f, 0x5f, 0x43, 0x55, 0x44, 0x41, 0x5f, 0x46, 0x54, 0x5a, 0x00
	.type		_$_str_$_2,@object
	.size		_$_str_$_2,(.L_1 - _$_str_$_2)
_$_str_$_2:
        /*000b*/ 	.byte	0x5f, 0x5f, 0x43, 0x55, 0x44, 0x41, 0x5f, 0x50, 0x52, 0x45, 0x43, 0x5f, 0x53, 0x51, 0x52, 0x54
        /*001b*/ 	.byte	0x00
.L_1:


//--------------------- .nv.constant0.triton_poi_fused__native_batch_norm_legit_no_training_relu_13 --------------------------
	.section	.nv.constant0.triton_poi_fused__native_batch_norm_legit_no_training_relu_13,"a",@progbits
	.sectionflags	@""
	.align	4
.nv.constant0.triton_poi_fused__native_batch_norm_legit_no_training_relu_13:
	.zero		580
